	.headerflags	@"EF_CUDA_TEXMODE_UNIFIED EF_CUDA_64BIT_ADDRESS EF_CUDA_ACCELERATORS EF_CUDA_SM90 EF_CUDA_VIRTUAL_SM(EF_CUDA_SM90)"
	.elftype	@"ET_EXEC"


//--------------------- .nv.info                  --------------------------
	.section	.nv.info,"",@"SHT_CUDA_INFO"
	.align	4


	//----- nvinfo : EIATTR_REGCOUNT
	.align		4
        /*0000*/ 	.byte	0x04, 0x2f
        /*0002*/ 	.short	(.L_1 - .L_0)
	.align		4
.L_0:
        /*0004*/ 	.word	index@(triton_red_fused__to_copy_mul_sum_1)
        /*0008*/ 	.word	0x00000020


	//----- nvinfo : EIATTR_MIN_STACK_SIZE
	.align		4
.L_1:
        /*000c*/ 	.byte	0x04, 0x12
        /*000e*/ 	.short	(.L_3 - .L_2)
	.align		4
.L_2:
        /*0010*/ 	.word	index@(triton_red_fused__to_copy_mul_sum_1)
        /*0014*/ 	.word	0x00000000


	//----- nvinfo : EIATTR_FRAME_SIZE
	.align		4
.L_3:
        /*0018*/ 	.byte	0x04, 0x11
        /*001a*/ 	.short	(.L_5 - .L_4)
	.align		4
.L_4:
        /*001c*/ 	.word	index@(triton_red_fused__to_copy_mul_sum_1)
        /*0020*/ 	.word	0x00000000


	//----- nvinfo : EIATTR_MIN_STACK_SIZE
	.align		4
.L_5:
        /*0024*/ 	.byte	0x04, 0x12
        /*0026*/ 	.short	(.L_7 - .L_6)
	.align		4
.L_6:
        /*0028*/ 	.word	index@(triton_red_fused__to_copy_mul_sum_1)
        /*002c*/ 	.word	0x00000000
.L_7:


//--------------------- .nv.info.triton_red_fused__to_copy_mul_sum_1 --------------------------
	.section	.nv.info.triton_red_fused__to_copy_mul_sum_1,"",@"SHT_CUDA_INFO"
	.sectionflags	@""
	.align	4


	//----- nvinfo : EIATTR_CUDA_API_VERSION
	.align		4
        /*0000*/ 	.byte	0x04, 0x37
        /*0002*/ 	.short	(.L_9 - .L_8)
.L_8:
        /*0004*/ 	.word	0x0000007c


	//----- nvinfo : EIATTR_KPARAM_INFO
	.align		4
.L_9:
        /*0008*/ 	.byte	0x04, 0x17
        /*000a*/ 	.short	(.L_11 - .L_10)
.L_10:
        /*000c*/ 	.word	0x00000000
        /*0010*/ 	.short	0x0006
        /*0012*/ 	.short	0x0028
        /*0014*/ 	.byte	0x00, 0xf4, 0x21, 0x00


	//----- nvinfo : EIATTR_KPARAM_INFO
	.align		4
.L_11:
        /*0018*/ 	.byte	0x04, 0x17
        /*001a*/ 	.short	(.L_13 - .L_12)
.L_12:
        /*001c*/ 	.word	0x00000000
        /*0020*/ 	.short	0x0005
        /*0022*/ 	.short	0x0024
        /*0024*/ 	.byte	0x00, 0xf0, 0x11, 0x00


	//----- nvinfo : EIATTR_KPARAM_INFO
	.align		4
.L_13:
        /*0028*/ 	.byte	0x04, 0x17
        /*002a*/ 	.short	(.L_15 - .L_14)
.L_14:
        /*002c*/ 	.word	0x00000000
        /*0030*/ 	.short	0x0004
        /*0032*/ 	.short	0x0020
        /*0034*/ 	.byte	0x00, 0xf0, 0x11, 0x00


	//----- nvinfo : EIATTR_KPARAM_INFO
	.align		4
.L_15:
        /*0038*/ 	.byte	0x04, 0x17
        /*003a*/ 	.short	(.L_17 - .L_16)
.L_16:
        /*003c*/ 	.word	0x00000000
        /*0040*/ 	.short	0x0003
        /*0042*/ 	.short	0x0018
        /*0044*/ 	.byte	0x00, 0xf4, 0x21, 0x00


	//----- nvinfo : EIATTR_KPARAM_INFO
	.align		4
.L_17:
        /*0048*/ 	.byte	0x04, 0x17
        /*004a*/ 	.short	(.L_19 - .L_18)
.L_18:
        /*004c*/ 	.word	0x00000000
        /*0050*/ 	.short	0x0002
        /*0052*/ 	.short	0x0010
        /*0054*/ 	.byte	0x00, 0xf4, 0x21, 0x00


	//----- nvinfo : EIATTR_KPARAM_INFO
	.align		4
.L_19:
        /*0058*/ 	.byte	0x04, 0x17
        /*005a*/ 	.short	(.L_21 - .L_20)
.L_20:
        /*005c*/ 	.word	0x00000000
        /*0060*/ 	.short	0x0001
        /*0062*/ 	.short	0x0008
        /*0064*/ 	.byte	0x00, 0xf4, 0x21, 0x00


	//----- nvinfo : EIATTR_KPARAM_INFO
	.align		4
.L_21:
        /*0068*/ 	.byte	0x04, 0x17
        /*006a*/ 	.short	(.L_23 - .L_22)
.L_22:
        /*006c*/ 	.word	0x00000000
        /*0070*/ 	.short	0x0000
        /*0072*/ 	.short	0x0000
        /*0074*/ 	.byte	0x00, 0xf4, 0x21, 0x00


	//----- nvinfo : EIATTR_SPARSE_MMA_MASK
	.align		4
.L_23:
        /*0078*/ 	.byte	0x03, 0x50
        /*007a*/ 	.short	0x0000


	//----- nvinfo : EIATTR_MAXREG_COUNT
	.align		4
        /*007c*/ 	.byte	0x03, 0x1b
        /*007e*/ 	.short	0x00ff


	//----- nvinfo : EIATTR_COOP_GROUP_MASK_REGIDS
	.align		4
        /*0080*/ 	.byte	0x04, 0x29
        /*0082*/ 	.short	(.L_25 - .L_24)


	//   ....[0]....
.L_24:
        /*0084*/ 	.word	0xffffffff


	//   ....[1]....
        /*0088*/ 	.word	0xffffffff


	//   ....[2]....
        /*008c*/ 	.word	0xffffffff


	//   ....[3]....
        /*0090*/ 	.word	0xffffffff


	//   ....[4]....
        /*0094*/ 	.word	0xffffffff


	//   ....[5]....
        /*0098*/ 	.word	0xffffffff


	//   ....[6]....
        /*009c*/ 	.word	0xffffffff


	//----- nvinfo : EIATTR_COOP_GROUP_INSTR_OFFSETS
	.align		4
.L_25:
        /*00a0*/ 	.byte	0x04, 0x28
        /*00a2*/ 	.short	(.L_27 - .L_26)


	//   ....[0]....
.L_26:
        /*00a4*/ 	.word	0x00000b70


	//   ....[1]....
        /*00a8*/ 	.word	0x00000bb0


	//   ....[2]....
        /*00ac*/ 	.word	0x00000c30


	//   ....[3]....
        /*00b0*/ 	.word	0x00000c40


	//   ....[4]....
        /*00b4*/ 	.word	0x00000c80


	//   ....[5]....
        /*00b8*/ 	.word	0x00000c90


	//   ....[6]....
        /*00bc*/ 	.word	0x00000d50


	//----- nvinfo : EIATTR_EXIT_INSTR_OFFSETS
	.align		4
.L_27:
        /*00c0*/ 	.byte	0x04, 0x1c
        /*00c2*/ 	.short	(.L_29 - .L_28)


	//   ....[0]....
.L_28:
        /*00c4*/ 	.word	0x00000e10


	//   ....[1]....
        /*00c8*/ 	.word	0x00000e80


	//----- nvinfo : EIATTR_REQNTID
	.align		4
.L_29:
        /*00cc*/ 	.byte	0x04, 0x10
        /*00ce*/ 	.short	(.L_31 - .L_30)
.L_30:
        /*00d0*/ 	.word	0x00000040
        /*00d4*/ 	.word	0x00000001
        /*00d8*/ 	.word	0x00000001


	//----- nvinfo : EIATTR_CBANK_PARAM_SIZE
	.align		4
.L_31:
        /*00dc*/ 	.byte	0x03, 0x19
        /*00de*/ 	.short	0x0030


	//----- nvinfo : EIATTR_PARAM_CBANK
	.align		4
        /*00e0*/ 	.byte	0x04, 0x0a
        /*00e2*/ 	.short	(.L_33 - .L_32)
	.align		4
.L_32:
        /*00e4*/ 	.word	index@(.nv.constant0.triton_red_fused__to_copy_mul_sum_1)
        /*00e8*/ 	.short	0x0210
        /*00ea*/ 	.short	0x0030


	//----- nvinfo : EIATTR_SW_WAR
	.align		4
.L_33:
        /*00ec*/ 	.byte	0x04, 0x36
        /*00ee*/ 	.short	(.L_35 - .L_34)
.L_34:
        /*00f0*/ 	.word	0x00000008
.L_35:


//--------------------- .nv.callgraph             --------------------------
	.section	.nv.callgraph,"",@"SHT_CUDA_CALLGRAPH"
	.align	4
	.sectionentsize	8
	.align		4
        /*0000*/ 	.word	0x00000000
	.align		4
        /*0004*/ 	.word	0xffffffff
	.align		4
        /*0008*/ 	.word	0x00000000
	.align		4
        /*000c*/ 	.word	0xfffffffe
	.align		4
        /*0010*/ 	.word	0x00000000
	.align		4
        /*0014*/ 	.word	0xfffffffd
	.align		4
        /*0018*/ 	.word	0x00000000
	.align		4
        /*001c*/ 	.word	0xfffffffc


//--------------------- .text.triton_red_fused__to_copy_mul_sum_1 --------------------------
	.section	.text.triton_red_fused__to_copy_mul_sum_1,"ax",@progbits
	.sectionflags	@"SHF_BARRIERS=1"
	.align	128
        .global         triton_red_fused__to_copy_mul_sum_1
        .type           triton_red_fused__to_copy_mul_sum_1,@function
        .size           triton_red_fused__to_copy_mul_sum_1,(.L_x_5 - triton_red_fused__to_copy_mul_sum_1)
        .other          triton_red_fused__to_copy_mul_sum_1,@"STO_CUDA_ENTRY STV_DEFAULT"
triton_red_fused__to_copy_mul_sum_1:
.text.triton_red_fused__to_copy_mul_sum_1:
[----:B------:R-:W0:Y:S02]  /*0000*/  LDC R1, c[0x0][0x28] ;  /* 0x00000a00ff017b82 */ /* 0x000e240000000800 */
[----:B------:R-:W1:Y:S01]  /*0010*/  S2R R2, SR_TID.X ;  /* 0x0000000000027919 */ /* 0x000e620000002100 */
[----:B------:R-:W-:Y:S01]  /*0020*/  ULDC UR4, c[0x0][0x234] ;  /* 0x00008d0000047ab9 */ /* 0x000fe20000000800 */
[----:B------:R-:W-:Y:S01]  /*0030*/  ULDC.64 UR6, c[0x0][0x208] ;  /* 0x0000820000067ab9 */ /* 0x000fe20000000a00 */
[----:B------:R-:W-:Y:S01]  /*0040*/  MOV R0, UR4 ;  /* 0x0000000400007c02 */ /* 0x000fe20008000f00 */
[----:B------:R-:W2:Y:S01]  /*0050*/  S2R R3, SR_CTAID.X ;  /* 0x0000000000037919 */ /* 0x000ea20000002500 */
[----:B------:R-:W-:Y:S01]  /*0060*/  HFMA2.MMA R9, -RZ, RZ, 0, 0 ;  /* 0x00000000ff097435 */ /* 0x000fe200000001ff */
[----:B------:R-:W-:Y:S02]  /*0070*/  MOV R28, RZ ;  /* 0x000000ff001c7202 */ /* 0x000fe40000000f00 */
[----:B------:R-:W-:Y:S02]  /*0080*/  ISETP.GE.AND P0, PT, R0, 0x1, PT ;  /* 0x000000010000780c */ /* 0x000fe40003f06270 */
[----:B-1----:R-:W-:-:S02]  /*0090*/  SHF.L.U32 R4, R2, 0x1, RZ ;  /* 0x0000000102047819 */ /* 0x002fc400000006ff */
[----:B--2---:R-:W-:Y:S02]  /*00a0*/  SHF.L.U32 R3, R3, 0x3, RZ ;  /* 0x0000000303037819 */ /* 0x004fe400000006ff */
[----:B------:R-:W-:-:S07]  /*00b0*/  LOP3.LUT R4, R4, 0x6, RZ, 0xc0, !PT ;  /* 0x0000000604047812 */ /* 0x000fce00078ec0ff */
[----:B------:R-:W-:Y:S05]  /*00c0*/  @!P0 BRA `(.L_x_0) ;  /* 0x0000000800a88947 */ /* 0x000fea0003800000 */
[----:B------:R-:W-:Y:S02]  /*00d0*/  ISETP.GT.AND P1, PT, R0, 0x30, PT ;  /* 0x000000300000780c */ /* 0x000fe40003f24270 */
[----:B------:R-:W-:Y:S02]  /*00e0*/  SHF.R.U32.HI R6, RZ, 0x2, R2 ;  /* 0x00000002ff067819 */ /* 0x000fe40000011602 */
[----:B------:R-:W-:Y:S02]  /*00f0*/  PLOP3.LUT P0, PT, PT, PT, PT, 0x80, 0x0 ;  /* 0x000000000000781c */ /* 0x000fe40003f0f070 */
[----:B------:R-:W-:Y:S02]  /*0100*/  SGXT.U32 R6, R6, 0x4 ;  /* 0x000000040606781a */ /* 0x000fe40000000000 */
[----:B------:R-:W-:Y:S02]  /*0110*/  MOV R9, RZ ;  /* 0x000000ff00097202 */ /* 0x000fe40000000f00 */
[----:B------:R-:W-:-:S02]  /*0120*/  LEA R7, R6, R3, 0xc ;  /* 0x0000000306077211 */ /* 0x000fc400078e60ff */
[----:B------:R-:W-:Y:S02]  /*0130*/  MOV R28, RZ ;  /* 0x000000ff001c7202 */ /* 0x000fe40000000f00 */
[----:B------:R-:W-:Y:S02]  /*0140*/  MOV R5, RZ ;  /* 0x000000ff00057202 */ /* 0x000fe40000000f00 */
[----:B------:R-:W-:Y:S01]  /*0150*/  IADD3 R7, R4, R7, RZ ;  /* 0x0000000704077210 */ /* 0x000fe20007ffe0ff */
[----:B------:R-:W-:Y:S06]  /*0160*/  @!P1 BRA `(.L_x_1) ;  /* 0x0000000400589947 */ /* 0x000fec0003800000 */
[----:B------:R-:W1:Y:S01]  /*0170*/  LDC R8, c[0x0][0x234] ;  /* 0x00008d00ff087b82 */ /* 0x000e620000000800 */
[----:B------:R-:W-:Y:S02]  /*0180*/  PLOP3.LUT P0, PT, PT, PT, PT, 0x8, 0x0 ;  /* 0x000000000000781c */ /* 0x000fe40003f0e170 */
[----:B------:R-:W-:-:S05]  /*0190*/  IADD3 R10, R0, -0x30, RZ ;  /* 0xffffffd0000a7810 */ /* 0x000fca0007ffe0ff */
[----:B------:R-:W2:Y:S08]  /*01a0*/  LDC.64 R12, c[0x0][0x210] ;  /* 0x00008400ff0c7b82 */ /* 0x000eb00000000a00 */
[----:B------:R-:W3:Y:S08]  /*01b0*/  LDC.64 R14, c[0x0][0x218] ;  /* 0x00008600ff0e7b82 */ /* 0x000ef00000000a00 */
[----:B-1----:R-:W4:Y:S02]  /*01c0*/  LDC.64 R16, c[0x0][0x220] ;  /* 0x00008800ff107b82 */ /* 0x002f240000000a00 */
.L_x_2:
[----:B------:R-:W-:Y:S01]  /*01d0*/  IADD3 R19, R6, R5, RZ ;  /* 0x0000000506137210 */ /* 0x000fe20007ffe0ff */
[----:B------:R-:W-:Y:S01]  /*01e0*/  HFMA2.MMA R29, -RZ, RZ, 0, 0 ;  /* 0x00000000ff1d7435 */ /* 0x000fe200000001ff */
[----:B------:R-:W-:Y:S01]  /*01f0*/  MOV R0, R8 ;  /* 0x0000000800007202 */ /* 0x000fe20000000f00 */
[----:B---3--:R-:W-:Y:S01]  /*0200*/  IMAD.WIDE R24, R7, 0x2, R14 ;  /* 0x0000000207187825 */ /* 0x008fe200078e020e */
[----:B------:R-:W-:Y:S02]  /*0210*/  CS2R R26, SRZ ;  /* 0x00000000001a7805 */ /* 0x000fe4000001ff00 */
[----:B------:R-:W-:Y:S01]  /*0220*/  ISETP.GE.AND P1, PT, R19, R0, PT ;  /* 0x000000001300720c */ /* 0x000fe20003f26270 */
[----:B--2---:R-:W-:-:S04]  /*0230*/  IMAD.WIDE R20, R7, 0x2, R12 ;  /* 0x0000000207147825 */ /* 0x004fc800078e020c */
[----:B----4-:R-:W-:-:S08]  /*0240*/  IMAD.WIDE R18, R19, 0x4, R16 ;  /* 0x0000000413127825 */ /* 0x010fd000078e0210 */
[----:B------:R-:W2:Y:S04]  /*0250*/  @!P1 LDG.E.EF R29, desc[UR6][R24.64] ;  /* 0x00000006181d9981 */ /* 0x000ea8000c0e1900 */
[----:B------:R1:W3:Y:S04]  /*0260*/  @!P1 LDG.E.EF R27, desc[UR6][R20.64] ;  /* 0x00000006141b9981 */ /* 0x0002e8000c0e1900 */
[----:B------:R2:W4:Y:S01]  /*0270*/  @!P1 LDG.E.EL R26, desc[UR6][R18.64] ;  /* 0x00000006121a9981 */ /* 0x000522000c2e1900 */
[----:B------:R-:W-:Y:S02]  /*0280*/  IADD3 R23, R6, 0x10, R5 ;  /* 0x0000001006177810 */ /* 0x000fe40007ffe005 */
[----:B------:R-:W-:-:S02]  /*0290*/  MOV R11, RZ ;  /* 0x000000ff000b7202 */ /* 0x000fc40000000f00 */
[C---:B------:R-:W-:Y:S01]  /*02a0*/  ISETP.GE.AND P2, PT, R23.reuse, R0, PT ;  /* 0x000000001700720c */ /* 0x040fe20003f46270 */
[----:B------:R-:W-:Y:S01]  /*02b0*/  IMAD.WIDE R22, R23, 0x4, R16 ;  /* 0x0000000417167825 */ /* 0x000fe200078e0210 */
[----:B-1----:R-:W-:-:S11]  /*02c0*/  IADD3 R21, R7, 0x10000, RZ ;  /* 0x0001000007157810 */ /* 0x002fd60007ffe0ff */
[----:B------:R1:W5:Y:S01]  /*02d0*/  @!P2 LDG.E.EL R11, desc[UR6][R22.64] ;  /* 0x00000006160ba981 */ /* 0x000362000c2e1900 */
[----:B--2---:R-:W-:Y:S02]  /*02e0*/  HADD2.F32 R19, -RZ, R29.H0_H0 ;  /* 0x2000001dff137230 */ /* 0x004fe40000004100 */
[----:B---3--:R-:W-:-:S03]  /*02f0*/  HADD2.F32 R25, -RZ, R27.H0_H0 ;  /* 0x2000001bff197230 */ /* 0x008fc60000004100 */
[----:B----4-:R-:W-:Y:S01]  /*0300*/  FMUL R24, R19, R26 ;  /* 0x0000001a13187220 */ /* 0x010fe20000400000 */
[----:B------:R-:W-:-:S04]  /*0310*/  IMAD.WIDE R18, R21, 0x2, R12 ;  /* 0x0000000215127825 */ /* 0x000fc800078e020c */
[----:B------:R-:W-:Y:S01]  /*0320*/  @!P1 FFMA R9, R25, R24, R9 ;  /* 0x0000001819099223 */ /* 0x000fe20000000009 */
[----:B------:R-:W-:Y:S01]  /*0330*/  CS2R R24, SRZ ;  /* 0x0000000000187805 */ /* 0x000fe2000001ff00 */
[----:B------:R-:W-:-:S05]  /*0340*/  IMAD.WIDE R20, R21, 0x2, R14 ;  /* 0x0000000215147825 */ /* 0x000fca00078e020e */
[----:B------:R2:W3:Y:S04]  /*0350*/  @!P2 LDG.E.EF R25, desc[UR6][R20.64] ;  /* 0x000000061419a981 */ /* 0x0004e8000c0e1900 */
[----:B------:R4:W5:Y:S01]  /*0360*/  @!P2 LDG.E.EF R24, desc[UR6][R18.64] ;  /* 0x000000061218a981 */ /* 0x000962000c0e1900 */
[----:B-1----:R-:W-:-:S04]  /*0370*/  IADD3 R23, R6, 0x20, R5 ;  /* 0x0000002006177810 */ /* 0x002fc80007ffe005 */
[C---:B------:R-:W-:Y:S01]  /*0380*/  ISETP.GE.AND P3, PT, R23.reuse, R0, PT ;  /* 0x000000001700720c */ /* 0x040fe20003f66270 */
[----:B------:R-:W-:Y:S01]  /*0390*/  HADD2.F32 R29, -RZ, R29.H1_H1 ;  /* 0x3000001dff1d7230 */ /* 0x000fe20000004100 */
[----:B--2---:R-:W-:Y:S01]  /*03a0*/  CS2R R20, SRZ ;  /* 0x0000000000147805 */ /* 0x004fe2000001ff00 */
[----:B------:R-:W-:-:S04]  /*03b0*/  IMAD.WIDE R22, R23, 0x4, R16 ;  /* 0x0000000417167825 */ /* 0x000fc800078e0210 */
[----:B----4-:R-:W-:Y:S01]  /*03c0*/  FMUL R19, R29, R26 ;  /* 0x0000001a1d137220 */ /* 0x010fe20000400000 */
[----:B------:R-:W-:-:S05]  /*03d0*/  HADD2.F32 R27, -RZ, R27.H1_H1 ;  /* 0x3000001bff1b7230 */ /* 0x000fca0000004100 */
[----:B------:R-:W-:Y:S01]  /*03e0*/  @!P1 FFMA R28, R27, R19, R28 ;  /* 0x000000131b1c9223 */ /* 0x000fe2000000001c */
[----:B------:R1:W2:Y:S01]  /*03f0*/  @!P3 LDG.E.EL R20, desc[UR6][R22.64] ;  /* 0x000000061614b981 */ /* 0x0002a2000c2e1900 */
[----:B------:R-:W-:-:S04]  /*0400*/  IADD3 R19, R6, 0x30, R5 ;  /* 0x0000003006137810 */ /* 0x000fc80007ffe005 */
[----:B------:R-:W-:Y:S02]  /*0410*/  ISETP.GE.AND P1, PT, R19, R0, PT ;  /* 0x000000001300720c */ /* 0x000fe40003f26270 */
[----:B-1----:R-:W-:Y:S01]  /*0420*/  IADD3 R23, R7, 0x20000, RZ ;  /* 0x0002000007177810 */ /* 0x002fe20007ffe0ff */
[----:B------:R-:W-:Y:S01]  /*0430*/  HFMA2.MMA R29, -RZ, RZ, 0, 0 ;  /* 0x00000000ff1d7435 */ /* 0x000fe200000001ff */
[----:B---3--:R-:W-:Y:S02]  /*0440*/  HADD2.F32 R18, -RZ, R25.H0_H0 ;  /* 0x20000019ff127230 */ /* 0x008fe40000004100 */
[----:B-----5:R-:W-:-:S03]  /*0450*/  HADD2.F32 R26, -RZ, R24.H0_H0 ;  /* 0x20000018ff1a7230 */ /* 0x020fc60000004100 */
[----:B------:R-:W-:-:S04]  /*0460*/  FMUL R18, R18, R11 ;  /* 0x0000000b12127220 */ /* 0x000fc80000400000 */
[----:B------:R-:W-:Y:S01]  /*0470*/  @!P2 FFMA R9, R26, R18, R9 ;  /* 0x000000121a09a223 */ /* 0x000fe20000000009 */
[----:B------:R-:W-:-:S05]  /*0480*/  IMAD.WIDE R26, R23, 0x2, R12 ;  /* 0x00000002171a7825 */ /* 0x000fca00078e020c */
[----:B------:R1:W3:Y:S01]  /*0490*/  @!P3 LDG.E.EF R21, desc[UR6][R26.64] ;  /* 0x000000061a15b981 */ /* 0x0002e2000c0e1900 */
[----:B------:R-:W-:Y:S01]  /*04a0*/  IMAD.WIDE R18, R19, 0x4, R16 ;  /* 0x0000000413127825 */ /* 0x000fe200078e0210 */
[----:B-1----:R-:W-:-:S03]  /*04b0*/  CS2R R26, SRZ ;  /* 0x00000000001a7805 */ /* 0x002fc6000001ff00 */
[----:B------:R-:W-:-:S03]  /*04c0*/  IMAD.WIDE R22, R23, 0x2, R14 ;  /* 0x0000000217167825 */ /* 0x000fc600078e020e */
[----:B------:R1:W4:Y:S04]  /*04d0*/  @!P1 LDG.E.EL R26, desc[UR6][R18.64] ;  /* 0x00000006121a9981 */ /* 0x000328000c2e1900 */
[----:B------:R5:W2:Y:S01]  /*04e0*/  @!P3 LDG.E.EF R29, desc[UR6][R22.64] ;  /* 0x00000006161db981 */ /* 0x000aa2000c0e1900 */
[----:B-1----:R-:W-:Y:S02]  /*04f0*/  HADD2.F32 R18, -RZ, R25.H1_H1 ;  /* 0x30000019ff127230 */ /* 0x002fe40000004100 */
[----:B------:R-:W-:Y:S01]  /*0500*/  HADD2.F32 R25, -RZ, R24.H1_H1 ;  /* 0x30000018ff197230 */ /* 0x000fe20000004100 */
[----:B-----5:R-:W-:Y:S02]  /*0510*/  IADD3 R23, R7, 0x30000, RZ ;  /* 0x0003000007177810 */ /* 0x020fe40007ffe0ff */
[----:B------:R-:W-:-:S04]  /*0520*/  FMUL R11, R18, R11 ;  /* 0x0000000b120b7220 */ /* 0x000fc80000400000 */
[----:B------:R-:W-:Y:S01]  /*0530*/  @!P2 FFMA R28, R25, R11, R28 ;  /* 0x0000000b191ca223 */ /* 0x000fe2000000001c */
[----:B------:R-:W-:-:S04]  /*0540*/  IMAD.WIDE R24, R23, 0x2, R12 ;  /* 0x0000000217187825 */ /* 0x000fc800078e020c */
[----:B------:R-:W-:Y:S01]  /*0550*/  IMAD.WIDE R22, R23, 0x2, R14 ;  /* 0x0000000217167825 */ /* 0x000fe200078e020e */
[----:B------:R-:W-:-:S04]  /*0560*/  MOV R11, RZ ;  /* 0x000000ff000b7202 */ /* 0x000fc80000000f00 */
[----:B------:R-:W5:Y:S04]  /*0570*/  @!P1 LDG.E.EF R27, desc[UR6][R22.64] ;  /* 0x00000006161b9981 */ /* 0x000f68000c0e1900 */
[----:B------:R5:W4:Y:S01]  /*0580*/  @!P1 LDG.E.EF R11, desc[UR6][R24.64] ;  /* 0x00000006180b9981 */ /* 0x000b22000c0e1900 */
[----:B------:R-:W-:-:S04]  /*0590*/  IADD3 R5, R5, 0x40, RZ ;  /* 0x0000004005057810 */ /* 0x000fc80007ffe0ff */
[----:B------:R-:W-:Y:S02]  /*05a0*/  ISETP.GE.AND P2, PT, R5, R10, PT ;  /* 0x0000000a0500720c */ /* 0x000fe40003f46270 */
[----:B------:R-:W-:Y:S01]  /*05b0*/  IADD3 R7, R7, 0x40000, RZ ;  /* 0x0004000007077810 */ /* 0x000fe20007ffe0ff */
[----:B--2---:R-:W-:Y:S02]  /*05c0*/  HADD2.F32 R19, -RZ, R29.H0_H0 ;  /* 0x2000001dff137230 */ /* 0x004fe40000004100 */
[----:B------:R-:W-:-:S03]  /*05d0*/  HADD2.F32 R29, -RZ, R29.H1_H1 ;  /* 0x3000001dff1d7230 */ /* 0x000fc60000004100 */
[-C--:B------:R-:W-:Y:S02]  /*05e0*/  FMUL R18, R19, R20.reuse ;  /* 0x0000001413127220 */ /* 0x080fe40000400000 */
[----:B------:R-:W-:Y:S01]  /*05f0*/  FMUL R19, R29, R20 ;  /* 0x000000141d137220 */ /* 0x000fe20000400000 */
[----:B---3--:R-:W-:Y:S02]  /*0600*/  HADD2.F32 R20, -RZ, R21.H0_H0 ;  /* 0x20000015ff147230 */ /* 0x008fe40000004100 */
[----:B------:R-:W-:-:S03]  /*0610*/  HADD2.F32 R21, -RZ, R21.H1_H1 ;  /* 0x30000015ff157230 */ /* 0x000fc60000004100 */
[----:B------:R-:W-:Y:S02]  /*0620*/  @!P3 FFMA R9, R20, R18, R9 ;  /* 0x000000121409b223 */ /* 0x000fe40000000009 */
[----:B------:R-:W-:Y:S01]  /*0630*/  @!P3 FFMA R28, R21, R19, R28 ;  /* 0x00000013151cb223 */ /* 0x000fe2000000001c */
[----:B-----5:R-:W-:Y:S02]  /*0640*/  HADD2.F32 R25, -RZ, R27.H0_H0 ;  /* 0x2000001bff197230 */ /* 0x020fe40000004100 */
[----:B------:R-:W-:Y:S02]  /*0650*/  HADD2.F32 R27, -RZ, R27.H1_H1 ;  /* 0x3000001bff1b7230 */ /* 0x000fe40000004100 */
[----:B----4-:R-:W-:Y:S02]  /*0660*/  HADD2.F32 R20, -RZ, R11.H0_H0 ;  /* 0x2000000bff147230 */ /* 0x010fe40000004100 */
[----:B------:R-:W-:Y:S01]  /*0670*/  FMUL R18, R25, R26 ;  /* 0x0000001a19127220 */ /* 0x000fe20000400000 */
[----:B------:R-:W-:-:S02]  /*0680*/  HADD2.F32 R19, -RZ, R11.H1_H1 ;  /* 0x3000000bff137230 */ /* 0x000fc40000004100 */
[----:B------:R-:W-:Y:S01]  /*0690*/  FMUL R11, R27, R26 ;  /* 0x0000001a1b0b7220 */ /* 0x000fe20000400000 */
[----:B------:R-:W-:-:S03]  /*06a0*/  @!P1 FFMA R9, R20, R18, R9 ;  /* 0x0000001214099223 */ /* 0x000fc60000000009 */
[----:B------:R-:W-:Y:S01]  /*06b0*/  @!P1 FFMA R28, R19, R11, R28 ;  /* 0x0000000b131c9223 */ /* 0x000fe2000000001c */
[----:B------:R-:W-:Y:S06]  /*06c0*/  @!P2 BRA `(.L_x_2) ;  /* 0xfffffff800c0a947 */ /* 0x000fec000383ffff */
.L_x_1:
[----:B------:R-:W-:-:S04]  /*06d0*/  IADD3 R8, -R5, R0, RZ ;  /* 0x0000000005087210 */ /* 0x000fc80007ffe1ff */
[----:B------:R-:W-:-:S13]  /*06e0*/  ISETP.GT.AND P1, PT, R8, 0x10, PT ;  /* 0x000000100800780c */ /* 0x000fda0003f24270 */
[----:B------:R-:W-:Y:S05]  /*06f0*/  @!P1 BRA `(.L_x_3) ;  /* 0x0000000000bc9947 */ /* 0x000fea0003800000 */
[----:B------:R-:W1:Y:S01]  /*0700*/  LDC.64 R10, c[0x0][0x218] ;  /* 0x00008600ff0a7b82 */ /* 0x000e620000000a00 */
[----:B------:R-:W-:Y:S02]  /*0710*/  IADD3 R19, R6, R5, RZ ;  /* 0x0000000506137210 */ /* 0x000fe40007ffe0ff */
[----:B------:R-:W-:Y:S02]  /*0720*/  CS2R R22, SRZ ;  /* 0x0000000000167805 */ /* 0x000fe4000001ff00 */
[----:B------:R-:W-:Y:S01]  /*0730*/  IADD3 R5, R5, 0x10, RZ ;  /* 0x0000001005057810 */ /* 0x000fe20007ffe0ff */
[----:B------:R-:W-:Y:S01]  /*0740*/  HFMA2.MMA R8, -RZ, RZ, 0, 0 ;  /* 0x00000000ff087435 */ /* 0x000fe200000001ff */
[-C--:B------:R-:W-:Y:S02]  /*0750*/  ISETP.GE.AND P0, PT, R19, R0.reuse, PT ;  /* 0x000000001300720c */ /* 0x080fe40003f06270 */
[----:B------:R-:W-:Y:S01]  /*0760*/  IADD3 R25, R6, R5, RZ ;  /* 0x0000000506197210 */ /* 0x000fe20007ffe0ff */
[----:B------:R-:W2:Y:S03]  /*0770*/  LDC.64 R14, c[0x0][0x210] ;  /* 0x00008400ff0e7b82 */ /* 0x000ea60000000a00 */
[----:B------:R-:W-:-:S05]  /*0780*/  ISETP.GE.AND P1, PT, R25, R0, PT ;  /* 0x000000001900720c */ /* 0x000fca0003f26270 */
[----:B------:R-:W3:Y:S01]  /*0790*/  LDC.64 R12, c[0x0][0x220] ;  /* 0x00008800ff0c7b82 */ /* 0x000ee20000000a00 */
[----:B-1----:R-:W-:Y:S01]  /*07a0*/  IMAD.WIDE R16, R7, 0x2, R10 ;  /* 0x0000000207107825 */ /* 0x002fe200078e020a */
[----:B------:R-:W-:-:S04]  /*07b0*/  MOV R24, RZ ;  /* 0x000000ff00187202 */ /* 0x000fc80000000f00 */
[----:B------:R-:W4:Y:S01]  /*07c0*/  @!P0 LDG.E.EF R22, desc[UR6][R16.64] ;  /* 0x0000000610168981 */ /* 0x000f22000c0e1900 */
[----:B--2---:R-:W-:Y:S01]  /*07d0*/  IMAD.WIDE R20, R7, 0x2, R14 ;  /* 0x0000000207147825 */ /* 0x004fe200078e020e */
[----:B------:R-:W-:Y:S01]  /*07e0*/  IADD3 R7, R7, 0x10000, RZ ;  /* 0x0001000007077810 */ /* 0x000fe20007ffe0ff */
[----:B------:R-:W-:-:S03]  /*07f0*/  HFMA2.MMA R26, -RZ, RZ, 0, 0 ;  /* 0x00000000ff1a7435 */ /* 0x000fc600000001ff */
[----:B------:R-:W2:Y:S01]  /*0800*/  @!P0 LDG.E.EF R23, desc[UR6][R20.64] ;  /* 0x0000000614178981 */ /* 0x000ea2000c0e1900 */
[----:B---3--:R-:W-:-:S04]  /*0810*/  IMAD.WIDE R18, R19, 0x4, R12 ;  /* 0x0000000413127825 */ /* 0x008fc800078e020c */
[----:B------:R-:W-:Y:S01]  /*0820*/  IMAD.WIDE R10, R7, 0x2, R10 ;  /* 0x00000002070a7825 */ /* 0x000fe200078e020a */
[----:B------:R1:W3:Y:S03]  /*0830*/  @!P0 LDG.E.EL R8, desc[UR6][R18.64] ;  /* 0x0000000612088981 */ /* 0x0002e6000c2e1900 */
[----:B------:R-:W-:Y:S01]  /*0840*/  IMAD.WIDE R12, R25, 0x4, R12 ;  /* 0x00000004190c7825 */ /* 0x000fe200078e020c */
[----:B------:R-:W-:Y:S01]  /*0850*/  MOV R25, RZ ;  /* 0x000000ff00197202 */ /* 0x000fe20000000f00 */
[----:B------:R5:W5:Y:S02]  /*0860*/  @!P1 LDG.E.EF R24, desc[UR6][R10.64] ;  /* 0x000000060a189981 */ /* 0x000b64000c0e1900 */
[----:B------:R-:W-:Y:S02]  /*0870*/  IMAD.WIDE R14, R7, 0x2, R14 ;  /* 0x00000002070e7825 */ /* 0x000fe400078e020e */
[----:B------:R1:W5:Y:S04]  /*0880*/  @!P1 LDG.E.EL R26, desc[UR6][R12.64] ;  /* 0x000000060c1a9981 */ /* 0x000368000c2e1900 */
[----:B------:R-:W5:Y:S01]  /*0890*/  @!P1 LDG.E.EF R25, desc[UR6][R14.64] ;  /* 0x000000060e199981 */ /* 0x000f62000c0e1900 */
[----:B------:R-:W-:-:S02]  /*08a0*/  IADD3 R5, R5, 0x10, RZ ;  /* 0x0000001005057810 */ /* 0x000fc40007ffe0ff */
[----:B------:R-:W-:Y:S01]  /*08b0*/  IADD3 R7, R7, 0x10000, RZ ;  /* 0x0001000007077810 */ /* 0x000fe20007ffe0ff */
[----:B----4-:R-:W-:Y:S02]  /*08c0*/  HADD2.F32 R17, -RZ, R22.H0_H0 ;  /* 0x20000016ff117230 */ /* 0x010fe40000004100 */
[----:B-1----:R-:W-:Y:S02]  /*08d0*/  HADD2.F32 R19, -RZ, R22.H1_H1 ;  /* 0x30000016ff137230 */ /* 0x002fe40000004100 */
[----:B--2---:R-:W-:Y:S02]  /*08e0*/  HADD2.F32 R18, -RZ, R23.H0_H0 ;  /* 0x20000017ff127230 */ /* 0x004fe40000004100 */
[----:B------:R-:W-:Y:S02]  /*08f0*/  HADD2.F32 R23, -RZ, R23.H1_H1 ;  /* 0x30000017ff177230 */ /* 0x000fe40000004100 */
[-C--:B---3--:R-:W-:Y:S01]  /*0900*/  FMUL R16, R17, R8.reuse ;  /* 0x0000000811107220 */ /* 0x088fe20000400000 */
[----:B-----5:R-:W-:-:S03]  /*0910*/  FMUL R11, R19, R8 ;  /* 0x00000008130b7220 */ /* 0x020fc60000400000 */
[----:B------:R-:W-:Y:S01]  /*0920*/  FFMA R16, R18, R16, R9 ;  /* 0x0000001012107223 */ /* 0x000fe20000000009 */
[----:B------:R-:W-:Y:S01]  /*0930*/  FFMA R11, R23, R11, R28 ;  /* 0x0000000b170b7223 */ /* 0x000fe2000000001c */
[----:B------:R-:W-:Y:S02]  /*0940*/  HADD2.F32 R17, -RZ, R24.H0_H0 ;  /* 0x20000018ff117230 */ /* 0x000fe40000004100 */
[----:B0-----:R-:W-:Y:S01]  /*0950*/  HADD2.F32 R13, -RZ, R24.H1_H1 ;  /* 0x30000018ff0d7230 */ /* 0x001fe20000004100 */
[----:B------:R-:W-:Y:S02]  /*0960*/  FSEL R9, R16, R9, !P0 ;  /* 0x0000000910097208 */ /* 0x000fe40004000000 */
[----:B------:R-:W-:Y:S01]  /*0970*/  FSEL R28, R11, R28, !P0 ;  /* 0x0000001c0b1c7208 */ /* 0x000fe20004000000 */
[----:B------:R-:W-:Y:S02]  /*0980*/  HADD2.F32 R10, -RZ, R25.H0_H0 ;  /* 0x20000019ff0a7230 */ /* 0x000fe40000004100 */
[----:B------:R-:W-:Y:S01]  /*0990*/  FMUL R8, R17, R26 ;  /* 0x0000001a11087220 */ /* 0x000fe20000400000 */
[----:B------:R-:W-:-:S02]  /*09a0*/  HADD2.F32 R25, -RZ, R25.H1_H1 ;  /* 0x30000019ff197230 */ /* 0x000fc40000004100 */
[----:B------:R-:W-:Y:S01]  /*09b0*/  FMUL R11, R13, R26 ;  /* 0x0000001a0d0b7220 */ /* 0x000fe20000400000 */
[----:B------:R-:W-:Y:S01]  /*09c0*/  PLOP3.LUT P0, PT, PT, PT, PT, 0x8, 0x0 ;  /* 0x000000000000781c */ /* 0x000fe20003f0e170 */
[----:B------:R-:W-:Y:S02]  /*09d0*/  @!P1 FFMA R9, R10, R8, R9 ;  /* 0x000000080a099223 */ /* 0x000fe40000000009 */
[----:B------:R-:W-:-:S10]  /*09e0*/  @!P1 FFMA R28, R25, R11, R28 ;  /* 0x0000000b191c9223 */ /* 0x000fd4000000001c */
.L_x_3:
[----:B------:R-:W-:-:S13]  /*09f0*/  ISETP.LT.OR P0, PT, R5, R0, P0 ;  /* 0x000000000500720c */ /* 0x000fda0000701670 */
[----:B------:R-:W-:Y:S05]  /*0a00*/  @!P0 BRA `(.L_x_0) ;  /* 0x0000000000588947 */ /* 0x000fea0003800000 */
[----:B------:R-:W1:Y:S01]  /*0a10*/  LDC.64 R14, c[0x0][0x218] ;  /* 0x00008600ff0e7b82 */ /* 0x000e620000000a00 */
[----:B------:R-:W-:Y:S01]  /*0a20*/  IADD3 R17, R6, R5, RZ ;  /* 0x0000000506117210 */ /* 0x000fe20007ffe0ff */
[----:B------:R-:W-:-:S03]  /*0a30*/  HFMA2.MMA R5, -RZ, RZ, 0, 0 ;  /* 0x00000000ff057435 */ /* 0x000fc600000001ff */
[----:B------:R-:W-:-:S03]  /*0a40*/  ISETP.GE.AND P0, PT, R17, R0, PT ;  /* 0x000000001100720c */ /* 0x000fc60003f06270 */
[----:B------:R-:W2:Y:S08]  /*0a50*/  LDC.64 R10, c[0x0][0x210] ;  /* 0x00008400ff0a7b82 */ /* 0x000eb00000000a00 */
[----:B------:R-:W3:Y:S01]  /*0a60*/  LDC.64 R12, c[0x0][0x220] ;  /* 0x00008800ff0c7b82 */ /* 0x000ee20000000a00 */
[----:B------:R-:W-:Y:S01]  /*0a70*/  HFMA2.MMA R6, -RZ, RZ, 0, 0 ;  /* 0x00000000ff067435 */ /* 0x000fe200000001ff */
[----:B------:R-:W-:Y:S01]  /*0a80*/  MOV R0, RZ ;  /* 0x000000ff00007202 */ /* 0x000fe20000000f00 */
[----:B-1----:R-:W-:-:S05]  /*0a90*/  IMAD.WIDE R14, R7, 0x2, R14 ;  /* 0x00000002070e7825 */ /* 0x002fca00078e020e */
[----:B------:R-:W4:Y:S01]  /*0aa0*/  @!P0 LDG.E.EF R5, desc[UR6][R14.64] ;  /* 0x000000060e058981 */ /* 0x000f22000c0e1900 */
[----:B--2---:R-:W-:-:S05]  /*0ab0*/  IMAD.WIDE R10, R7, 0x2, R10 ;  /* 0x00000002070a7825 */ /* 0x004fca00078e020a */
[----:B------:R-:W2:Y:S01]  /*0ac0*/  @!P0 LDG.E.EF R0, desc[UR6][R10.64] ;  /* 0x000000060a008981 */ /* 0x000ea2000c0e1900 */
[----:B---3--:R-:W-:-:S05]  /*0ad0*/  IMAD.WIDE R12, R17, 0x4, R12 ;  /* 0x00000004110c7825 */ /* 0x008fca00078e020c */
[----:B------:R-:W3:Y:S01]  /*0ae0*/  @!P0 LDG.E.EL R6, desc[UR6][R12.64] ;  /* 0x000000060c068981 */ /* 0x000ee2000c2e1900 */
[----:B----4-:R-:W-:Y:S02]  /*0af0*/  HADD2.F32 R17, -RZ, R5.H0_H0 ;  /* 0x20000005ff117230 */ /* 0x010fe40000004100 */
[----:B------:R-:W-:Y:S02]  /*0b00*/  HADD2.F32 R5, -RZ, R5.H1_H1 ;  /* 0x30000005ff057230 */ /* 0x000fe40000004100 */
[----:B--2---:R-:W-:Y:S02]  /*0b10*/  HADD2.F32 R7, -RZ, R0.H0_H0 ;  /* 0x20000000ff077230 */ /* 0x004fe40000004100 */
[----:B------:R-:W-:Y:S02]  /*0b20*/  HADD2.F32 R8, -RZ, R0.H1_H1 ;  /* 0x30000000ff087230 */ /* 0x000fe40000004100 */
[-C--:B---3--:R-:W-:Y:S01]  /*0b30*/  FMUL R0, R17, R6.reuse ;  /* 0x0000000611007220 */ /* 0x088fe20000400000 */
[----:B------:R-:W-:-:S03]  /*0b40*/  FMUL R5, R5, R6 ;  /* 0x0000000605057220 */ /* 0x000fc60000400000 */
[----:B------:R-:W-:Y:S01]  /*0b50*/  @!P0 FFMA R9, R0, R7, R9 ;  /* 0x0000000700098223 */ /* 0x000fe20000000009 */
[----:B------:R-:W-:-:S07]  /*0b60*/  @!P0 FFMA R28, R5, R8, R28 ;  /* 0x00000008051c8223 */ /* 0x000fce000000001c */
.L_x_0:
[----:B------:R-:W1:Y:S01]  /*0b70*/  SHFL.BFLY PT, R0, R9, 0x10, 0x1f ;  /* 0x0e001f0009007f89 */ /* 0x000e6200000e0000 */
[----:B------:R-:W2:Y:S01]  /*0b80*/  S2UR UR5, SR_CgaCtaId ;  /* 0x00000000000579c3 */ /* 0x000ea20000008800 */
[----:B------:R-:W-:Y:S01]  /*0b90*/  LOP3.LUT P0, RZ, R2, 0x1c, RZ, 0xc0, !PT ;  /* 0x0000001c02ff7812 */ /* 0x000fe2000780c0ff */
[----:B------:R-:W-:Y:S01]  /*0ba0*/  UMOV UR4, 0x400 ;  /* 0x0000040000047882 */ /* 0x000fe20000000000 */
[----:B------:R-:W3:Y:S01]  /*0bb0*/  SHFL.BFLY PT, R5, R28, 0x10, 0x1f ;  /* 0x0e001f001c057f89 */ /* 0x000ee200000e0000 */
[----:B------:R-:W-:Y:S02]  /*0bc0*/  SHF.L.U32 R10, R4, 0x3, RZ ;  /* 0x00000003040a7819 */ /* 0x000fe400000006ff */
[----:B------:R-:W-:Y:S01]  /*0bd0*/  ISETP.GE.AND P1, PT, R2, 0x10, PT ;  /* 0x000000100200780c */ /* 0x000fe20003f26270 */
[----:B-1----:R-:W-:Y:S01]  /*0be0*/  FADD R0, R0, R9 ;  /* 0x0000000900007221 */ /* 0x002fe20000000000 */
[----:B------:R-:W-:Y:S01]  /*0bf0*/  SHF.R.U32.HI R9, RZ, 0x3, R2 ;  /* 0x00000003ff097819 */ /* 0x000fe20000011602 */
[----:B--2---:R-:W-:Y:S01]  /*0c00*/  UPRMT UR4, UR5, 0x654, UR4 ;  /* 0x0000065405047896 */ /* 0x004fe20008000004 */
[----:B---3--:R-:W-:-:S02]  /*0c10*/  FADD R7, R5, R28 ;  /* 0x0000001c05077221 */ /* 0x008fc40000000000 */
[----:B------:R-:W-:Y:S01]  /*0c20*/  LOP3.LUT R9, R10, 0x4, R9, 0xf8, !PT ;  /* 0x000000040a097812 */ /* 0x000fe200078ef809 */
[----:B------:R-:W1:Y:S04]  /*0c30*/  SHFL.BFLY PT, R5, R0, 0x8, 0x1f ;  /* 0x0d001f0000057f89 */ /* 0x000e6800000e0000 */
[----:B------:R-:W2:Y:S01]  /*0c40*/  SHFL.BFLY PT, R6, R7, 0x8, 0x1f ;  /* 0x0d001f0007067f89 */ /* 0x000ea200000e0000 */
[----:B-1----:R-:W-:Y:S01]  /*0c50*/  FADD R5, R0, R5 ;  /* 0x0000000500057221 */ /* 0x002fe20000000000 */
[----:B------:R-:W-:Y:S01]  /*0c60*/  LOP3.LUT R0, R2, 0x1, RZ, 0xc0, !PT ;  /* 0x0000000102007812 */ /* 0x000fe200078ec0ff */
[----:B--2---:R-:W-:-:S03]  /*0c70*/  FADD R8, R7, R6 ;  /* 0x0000000607087221 */ /* 0x004fc60000000000 */
[----:B------:R-:W1:Y:S04]  /*0c80*/  SHFL.BFLY PT, R6, R5, 0x4, 0x1f ;  /* 0x0c801f0005067f89 */ /* 0x000e6800000e0000 */
[----:B------:R-:W2:Y:S01]  /*0c90*/  SHFL.BFLY PT, R11, R8, 0x4, 0x1f ;  /* 0x0c801f00080b7f89 */ /* 0x000ea200000e0000 */
[----:B-1----:R-:W-:Y:S01]  /*0ca0*/  FADD R14, R5, R6 ;  /* 0x00000006050e7221 */ /* 0x002fe20000000000 */
[----:B------:R-:W-:Y:S01]  /*0cb0*/  LEA R5, R2, UR4, 0x2 ;  /* 0x0000000402057c11 */ /* 0x000fe2000f8e10ff */
[----:B--2---:R-:W-:-:S03]  /*0cc0*/  FADD R16, R8, R11 ;  /* 0x0000000b08107221 */ /* 0x004fc60000000000 */
[----:B------:R-:W-:Y:S04]  /*0cd0*/  @!P0 STS [R9+UR4], R14 ;  /* 0x0000000e09008988 */ /* 0x000fe80008000804 */
[----:B------:R-:W-:Y:S01]  /*0ce0*/  @!P0 STS [R9+UR4+0x8], R16 ;  /* 0x0000081009008988 */ /* 0x000fe20008000804 */
[----:B------:R-:W-:Y:S01]  /*0cf0*/  BAR.SYNC.DEFER_BLOCKING 0x0 ;  /* 0x0000000000007b1d */ /* 0x000fe20000010000 */
[----:B------:R-:W-:Y:S02]  /*0d00*/  ISETP.NE.U32.AND P0, PT, R0, 0x1, PT ;  /* 0x000000010000780c */ /* 0x000fe40003f05070 */
[C---:B------:R-:W-:Y:S02]  /*0d10*/  LOP3.LUT R0, R2.reuse, 0x7, RZ, 0xc0, !PT ;  /* 0x0000000702007812 */ /* 0x040fe400078ec0ff */
[----:B------:R-:W-:-:S02]  /*0d20*/  ISETP.LT.AND P0, PT, R2, 0x10, P0 ;  /* 0x000000100200780c */ /* 0x000fc40000701270 */
[----:B------:R-:W-:Y:S01]  /*0d30*/  LEA R0, R0, UR4, 0x2 ;  /* 0x0000000400007c11 */ /* 0x000fe2000f8e10ff */
[----:B------:R-:W1:Y:S04]  /*0d40*/  @!P1 LDS R12, [R5] ;  /* 0x00000000050c9984 */ /* 0x000e680000000800 */
[----:B-1----:R-:W1:Y:S02]  /*0d50*/  SHFL.BFLY PT, R7, R12, 0x1, 0x1f ;  /* 0x0c201f000c077f89 */ /* 0x002e6400000e0000 */
[----:B-1----:R-:W-:Y:S01]  /*0d60*/  FADD R6, R12, R7 ;  /* 0x000000070c067221 */ /* 0x002fe20000000000 */
[----:B------:R-:W-:-:S04]  /*0d70*/  IADD3 R7, R10, UR4, RZ ;  /* 0x000000040a077c10 */ /* 0x000fc8000fffe0ff */
[----:B------:R-:W-:Y:S01]  /*0d80*/  @P0 STS [R5], R6 ;  /* 0x0000000605000388 */ /* 0x000fe20000000800 */
[----:B------:R-:W-:Y:S01]  /*0d90*/  IMAD R7, R4, -0x4, R7 ;  /* 0xfffffffc04077824 */ /* 0x000fe200078e0207 */
[----:B------:R-:W-:Y:S01]  /*0da0*/  BAR.SYNC.DEFER_BLOCKING 0x0 ;  /* 0x0000000000007b1d */ /* 0x000fe20000010000 */
[----:B------:R-:W-:-:S05]  /*0db0*/  LOP3.LUT P0, RZ, R2, 0x38, RZ, 0xc0, !PT ;  /* 0x0000003802ff7812 */ /* 0x000fca000780c0ff */
[----:B------:R-:W-:Y:S04]  /*0dc0*/  LDS R8, [R10+UR4] ;  /* 0x000000040a087984 */ /* 0x000fe80008000800 */
[----:B------:R-:W1:Y:S01]  /*0dd0*/  LDS R9, [R10+UR4+0x8] ;  /* 0x000008040a097984 */ /* 0x000e620008000800 */
[----:B------:R-:W-:Y:S06]  /*0de0*/  BAR.SYNC.DEFER_BLOCKING 0x0 ;  /* 0x0000000000007b1d */ /* 0x000fec0000010000 */
[----:B-1----:R1:W-:Y:S02]  /*0df0*/  STS.64 [R7], R8 ;  /* 0x0000000807007388 */ /* 0x0023e40000000a00 */
[----:B------:R-:W-:Y:S06]  /*0e00*/  BAR.SYNC.DEFER_BLOCKING 0x0 ;  /* 0x0000000000007b1d */ /* 0x000fec0000010000 */
[----:B-1----:R-:W-:Y:S05]  /*0e10*/  @P0 EXIT ;  /* 0x000000000000094d */ /* 0x002fea0003800000 */
[----:B------:R-:W0:Y:S01]  /*0e20*/  LDS R0, [R0] ;  /* 0x0000000000007984 */ /* 0x000e220000000800 */
[----:B------:R-:W1:Y:S01]  /*0e30*/  LDC.64 R4, c[0x0][0x228] ;  /* 0x00008a00ff047b82 */ /* 0x000e620000000a00 */
[----:B------:R-:W-:-:S05]  /*0e40*/  LOP3.LUT R3, R3, 0x7, R2, 0xf8, !PT ;  /* 0x0000000703037812 */ /* 0x000fca00078ef802 */
[----:B-1----:R-:W-:Y:S01]  /*0e50*/  IMAD.WIDE R2, R3, 0x2, R4 ;  /* 0x0000000203027825 */ /* 0x002fe200078e0204 */
[----:B0-----:R-:W-:-:S05]  /*0e60*/  F2FP.F16.F32.PACK_AB R6, RZ, R0 ;  /* 0x00000000ff06723e */ /* 0x001fca00000000ff */
[----:B------:R-:W-:Y:S01]  /*0e70*/  STG.E.U16 desc[UR6][R2.64], R6 ;  /* 0x0000000602007986 */ /* 0x000fe2000c101506 */
[----:B------:R-:W-:Y:S05]  /*0e80*/  EXIT ;  /* 0x000000000000794d */ /* 0x000fea0003800000 */
.L_x_4:
[----:B------:R-:W-:-:S00]  /*0e90*/  BRA `(.L_x_4) ;  /* 0xfffffffc00fc7947 */ /* 0x000fc0000383ffff */
[----:B------:R-:W-:-:S00]  /*0ea0*/  NOP ;  /* 0x0000000000007918 */ /* 0x000fc00000000000 */
        /* <DEDUP_REMOVED lines=13> */
.L_x_5:


//--------------------- .nv.shared.triton_red_fused__to_copy_mul_sum_1 --------------------------
	.section	.nv.shared.triton_red_fused__to_copy_mul_sum_1,"aw",@nobits
	.sectionflags	@""
	.align	16
	.zero		1024


//--------------------- .nv.constant0.triton_red_fused__to_copy_mul_sum_1 --------------------------
	.section	.nv.constant0.triton_red_fused__to_copy_mul_sum_1,"a",@progbits
	.sectionflags	@""
	.align	4
.nv.constant0.triton_red_fused__to_copy_mul_sum_1:
	.zero		576
